	.headerflags	@"EF_CUDA_TEXMODE_UNIFIED EF_CUDA_64BIT_ADDRESS EF_CUDA_ACCELERATORS EF_CUDA_SM90 EF_CUDA_VIRTUAL_SM(EF_CUDA_SM90)"
	.elftype	@"ET_EXEC"


//--------------------- .nv.info                  --------------------------
	.section	.nv.info,"",@"SHT_CUDA_INFO"
	.align	4


	//----- nvinfo : EIATTR_REGCOUNT
	.align		4
        /*0000*/ 	.byte	0x04, 0x2f
        /*0002*/ 	.short	(.L_1 - .L_0)
	.align		4
.L_0:
        /*0004*/ 	.word	index@(triton_poi_fused_convolution_2)
        /*0008*/ 	.word	0x0000000a


	//----- nvinfo : EIATTR_MIN_STACK_SIZE
	.align		4
.L_1:
        /*000c*/ 	.byte	0x04, 0x12
        /*000e*/ 	.short	(.L_3 - .L_2)
	.align		4
.L_2:
        /*0010*/ 	.word	index@(triton_poi_fused_convolution_2)
        /*0014*/ 	.word	0x00000000


	//----- nvinfo : EIATTR_FRAME_SIZE
	.align		4
.L_3:
        /*0018*/ 	.byte	0x04, 0x11
        /*001a*/ 	.short	(.L_5 - .L_4)
	.align		4
.L_4:
        /*001c*/ 	.word	index@(triton_poi_fused_convolution_2)
        /*0020*/ 	.word	0x00000000


	//----- nvinfo : EIATTR_MIN_STACK_SIZE
	.align		4
.L_5:
        /*0024*/ 	.byte	0x04, 0x12
        /*0026*/ 	.short	(.L_7 - .L_6)
	.align		4
.L_6:
        /*0028*/ 	.word	index@(triton_poi_fused_convolution_2)
        /*002c*/ 	.word	0x00000000
.L_7:


//--------------------- .nv.info.triton_poi_fused_convolution_2 --------------------------
	.section	.nv.info.triton_poi_fused_convolution_2,"",@"SHT_CUDA_INFO"
	.sectionflags	@""
	.align	4


	//----- nvinfo : EIATTR_CUDA_API_VERSION
	.align		4
        /*0000*/ 	.byte	0x04, 0x37
        /*0002*/ 	.short	(.L_9 - .L_8)
.L_8:
        /*0004*/ 	.word	0x0000007c


	//----- nvinfo : EIATTR_KPARAM_INFO
	.align		4
.L_9:
        /*0008*/ 	.byte	0x04, 0x17
        /*000a*/ 	.short	(.L_11 - .L_10)
.L_10:
        /*000c*/ 	.word	0x00000000
        /*0010*/ 	.short	0x0002
        /*0012*/ 	.short	0x0010
        /*0014*/ 	.byte	0x00, 0xf0, 0x11, 0x00


	//----- nvinfo : EIATTR_KPARAM_INFO
	.align		4
.L_11:
        /*0018*/ 	.byte	0x04, 0x17
        /*001a*/ 	.short	(.L_13 - .L_12)
.L_12:
        /*001c*/ 	.word	0x00000000
        /*0020*/ 	.short	0x0001
        /*0022*/ 	.short	0x0008
        /*0024*/ 	.byte	0x00, 0xf4, 0x21, 0x00


	//----- nvinfo : EIATTR_KPARAM_INFO
	.align		4
.L_13:
        /*0028*/ 	.byte	0x04, 0x17
        /*002a*/ 	.short	(.L_15 - .L_14)
.L_14:
        /*002c*/ 	.word	0x00000000
        /*0030*/ 	.short	0x0000
        /*0032*/ 	.short	0x0000
        /*0034*/ 	.byte	0x00, 0xf4, 0x21, 0x00


	//----- nvinfo : EIATTR_SPARSE_MMA_MASK
	.align		4
.L_15:
        /*0038*/ 	.byte	0x03, 0x50
        /*003a*/ 	.short	0x0000


	//----- nvinfo : EIATTR_MAXREG_COUNT
	.align		4
        /*003c*/ 	.byte	0x03, 0x1b
        /*003e*/ 	.short	0x00ff


	//----- nvinfo : EIATTR_EXIT_INSTR_OFFSETS
	.align		4
        /*0040*/ 	.byte	0x04, 0x1c
        /*0042*/ 	.short	(.L_17 - .L_16)


	//   ....[0]....
.L_16:
        /*0044*/ 	.word	0x00000100


	//   ....[1]....
        /*0048*/ 	.word	0x00000120


	//----- nvinfo : EIATTR_REQNTID
	.align		4
.L_17:
        /*004c*/ 	.byte	0x04, 0x10
        /*004e*/ 	.short	(.L_19 - .L_18)
.L_18:
        /*0050*/ 	.word	0x00000020
        /*0054*/ 	.word	0x00000001
        /*0058*/ 	.word	0x00000001


	//----- nvinfo : EIATTR_CBANK_PARAM_SIZE
	.align		4
.L_19:
        /*005c*/ 	.byte	0x03, 0x19
        /*005e*/ 	.short	0x0014


	//----- nvinfo : EIATTR_PARAM_CBANK
	.align		4
        /*0060*/ 	.byte	0x04, 0x0a
        /*0062*/ 	.short	(.L_21 - .L_20)
	.align		4
.L_20:
        /*0064*/ 	.word	index@(.nv.constant0.triton_poi_fused_convolution_2)
        /*0068*/ 	.short	0x0210
        /*006a*/ 	.short	0x0014


	//----- nvinfo : EIATTR_SW_WAR
	.align		4
.L_21:
        /*006c*/ 	.byte	0x04, 0x36
        /*006e*/ 	.short	(.L_23 - .L_22)
.L_22:
        /*0070*/ 	.word	0x00000008
.L_23:


//--------------------- .nv.callgraph             --------------------------
	.section	.nv.callgraph,"",@"SHT_CUDA_CALLGRAPH"
	.align	4
	.sectionentsize	8
	.align		4
        /*0000*/ 	.word	0x00000000
	.align		4
        /*0004*/ 	.word	0xffffffff
	.align		4
        /*0008*/ 	.word	0x00000000
	.align		4
        /*000c*/ 	.word	0xfffffffe
	.align		4
        /*0010*/ 	.word	0x00000000
	.align		4
        /*0014*/ 	.word	0xfffffffd
	.align		4
        /*0018*/ 	.word	0x00000000
	.align		4
        /*001c*/ 	.word	0xfffffffc


//--------------------- .text.triton_poi_fused_convolution_2 --------------------------
	.section	.text.triton_poi_fused_convolution_2,"ax",@progbits
	.align	128
        .global         triton_poi_fused_convolution_2
        .type           triton_poi_fused_convolution_2,@function
        .size           triton_poi_fused_convolution_2,(.L_x_1 - triton_poi_fused_convolution_2)
        .other          triton_poi_fused_convolution_2,@"STO_CUDA_ENTRY STV_DEFAULT"
triton_poi_fused_convolution_2:
.text.triton_poi_fused_convolution_2:
[----:B------:R-:W0:Y:S02]  /*0000*/  LDC R1, c[0x0][0x28] ;  /* 0x00000a00ff017b82 */ /* 0x000e240000000800 */
[----:B------:R-:W1:Y:S01]  /*0010*/  S2R R0, SR_TID.X ;  /* 0x0000000000007919 */ /* 0x000e620000002100 */
[----:B------:R-:W2:Y:S01]  /*0020*/  LDC.64 R2, c[0x0][0x210] ;  /* 0x00008400ff027b82 */ /* 0x000ea20000000a00 */
[----:B------:R-:W-:Y:S01]  /*0030*/  ULDC.64 UR4, c[0x0][0x208] ;  /* 0x0000820000047ab9 */ /* 0x000fe20000000a00 */
[----:B------:R-:W3:Y:S06]  /*0040*/  S2R R7, SR_CTAID.X ;  /* 0x0000000000077919 */ /* 0x000eec0000002500 */
[----:B------:R-:W4:Y:S01]  /*0050*/  LDC.64 R4, c[0x0][0x218] ;  /* 0x00008600ff047b82 */ /* 0x000f220000000a00 */
[----:B-1----:R-:W-:Y:S01]  /*0060*/  SHF.L.U32 R0, R0, 0x1, RZ ;  /* 0x0000000100007819 */ /* 0x002fe200000006ff */
[----:B----4-:R-:W4:Y:S03]  /*0070*/  LDG.E R4, desc[UR4][R4.64] ;  /* 0x0000000404047981 */ /* 0x010f26000c1e1900 */
[----:B------:R-:W-:-:S04]  /*0080*/  LOP3.LUT R0, R0, 0x3e, RZ, 0xc0, !PT ;  /* 0x0000003e00007812 */ /* 0x000fc800078ec0ff */
[----:B---3--:R-:W-:-:S04]  /*0090*/  LEA R7, R7, R0, 0x6 ;  /* 0x0000000007077211 */ /* 0x008fc800078e30ff */
[C---:B------:R-:W-:Y:S01]  /*00a0*/  ISETP.GE.AND P0, PT, R7.reuse, 0x40, PT ;  /* 0x000000400700780c */ /* 0x040fe20003f06270 */
[----:B--2---:R-:W-:Y:S01]  /*00b0*/  IMAD.WIDE R2, R7, 0x4, R2 ;  /* 0x0000000407027825 */ /* 0x004fe200078e0202 */
[----:B------:R-:W-:-:S11]  /*00c0*/  CS2R R6, SRZ ;  /* 0x0000000000067805 */ /* 0x000fd6000001ff00 */
[----:B------:R-:W4:Y:S02]  /*00d0*/  @!P0 LDG.E.64 R6, desc[UR4][R2.64] ;  /* 0x0000000402068981 */ /* 0x000f24000c1e1b00 */
[C---:B----4-:R-:W-:Y:S01]  /*00e0*/  FADD R6, R4.reuse, R6 ;  /* 0x0000000604067221 */ /* 0x050fe20000000000 */
[----:B------:R-:W-:Y:S01]  /*00f0*/  FADD R7, R4, R7 ;  /* 0x0000000704077221 */ /* 0x000fe20000000000 */
[----:B------:R-:W-:Y:S06]  /*0100*/  @P0 EXIT ;  /* 0x000000000000094d */ /* 0x000fec0003800000 */
[----:B------:R-:W-:Y:S01]  /*0110*/  STG.E.64 desc[UR4][R2.64], R6 ;  /* 0x0000000602007986 */ /* 0x000fe2000c101b04 */
[----:B------:R-:W-:Y:S05]  /*0120*/  EXIT ;  /* 0x000000000000794d */ /* 0x000fea0003800000 */
.L_x_0:
[----:B------:R-:W-:-:S00]  /*0130*/  BRA `(.L_x_0) ;  /* 0xfffffffc00fc7947 */ /* 0x000fc0000383ffff */
[----:B------:R-:W-:-:S00]  /*0140*/  NOP ;  /* 0x0000000000007918 */ /* 0x000fc00000000000 */
        /* <DEDUP_REMOVED lines=11> */
.L_x_1:


//--------------------- .nv.constant0.triton_poi_fused_convolution_2 --------------------------
	.section	.nv.constant0.triton_poi_fused_convolution_2,"a",@progbits
	.sectionflags	@""
	.align	4
.nv.constant0.triton_poi_fused_convolution_2:
	.zero		548
